//
// Generated by NVIDIA NVVM Compiler
//
// Compiler Build ID: CL-36424714
// Cuda compilation tools, release 13.0, V13.0.88
// Based on NVVM 20.0.0
//

.version 9.0
.target sm_100
.address_size 64

	// .globl	_Z9integratePdid

.visible .entry _Z9integratePdid(
	.param .u64 .ptr .align 1 _Z9integratePdid_param_0,
	.param .u32 _Z9integratePdid_param_1,
	.param .f64 _Z9integratePdid_param_2
)
{
	.reg .pred 	%p<3>;
	.reg .b32 	%r<12>;
	.reg .b64 	%rd<5>;
	.reg .b64 	%fd<40>;

	ld.param.u64 	%rd1, [_Z9integratePdid_param_0];
	ld.param.u32 	%r6, [_Z9integratePdid_param_1];
	ld.param.f64 	%fd5, [_Z9integratePdid_param_2];
	mov.u32 	%r7, %ctaid.x;
	mov.u32 	%r1, %ntid.x;
	mov.u32 	%r8, %tid.x;
	mad.lo.s32 	%r2, %r7, %r1, %r8;
	setp.ge.s32 	%p1, %r2, %r6;
	mov.f64 	%fd39, 0d0000000000000000;
	@%p1 bra 	$L__BB0_4;
	mov.u32 	%r9, %nctaid.x;
	mul.lo.s32 	%r3, %r1, %r9;
	mov.f64 	%fd38, 0d0000000000000000;
	mov.u32 	%r11, %r2;
$L__BB0_2:
	cvt.rn.f64.s32 	%fd8, %r11;
	mul.f64 	%fd9, %fd5, %fd8;
	add.s32 	%r10, %r11, 1;
	cvt.rn.f64.s32 	%fd10, %r10;
	mul.f64 	%fd11, %fd5, %fd10;
	sub.f64 	%fd12, %fd11, %fd9;
	fma.rn.f64 	%fd13, %fd12, 0dBFEB8E6D15AD106F, %fd11;
	add.f64 	%fd14, %fd9, %fd13;
	mul.f64 	%fd15, %fd14, 0d3FE0000000000000;
	fma.rn.f64 	%fd16, %fd15, %fd15, 0d3FF0000000000000;
	mov.f64 	%fd17, 0d4010000000000000;
	div.rn.f64 	%fd18, %fd17, %fd16;
	fma.rn.f64 	%fd19, %fd18, 0d3FD643419E300150, %fd38;
	fma.rn.f64 	%fd20, %fd12, 0dBFD5C23FAB10BA62, %fd11;
	add.f64 	%fd21, %fd9, %fd20;
	mul.f64 	%fd22, %fd21, 0d3FE0000000000000;
	fma.rn.f64 	%fd23, %fd22, %fd22, 0d3FF0000000000000;
	div.rn.f64 	%fd24, %fd17, %fd23;
	fma.rn.f64 	%fd25, %fd24, 0d3FE4DE5F30E7FF58, %fd19;
	fma.rn.f64 	%fd26, %fd12, 0d3FD5C23FAB10BA62, %fd11;
	add.f64 	%fd27, %fd9, %fd26;
	mul.f64 	%fd28, %fd27, 0d3FE0000000000000;
	fma.rn.f64 	%fd29, %fd28, %fd28, 0d3FF0000000000000;
	div.rn.f64 	%fd30, %fd17, %fd29;
	fma.rn.f64 	%fd31, %fd30, 0d3FE4DE5F30E7FF58, %fd25;
	fma.rn.f64 	%fd32, %fd12, 0d3FEB8E6D15AD106F, %fd11;
	add.f64 	%fd33, %fd9, %fd32;
	mul.f64 	%fd34, %fd33, 0d3FE0000000000000;
	fma.rn.f64 	%fd35, %fd34, %fd34, 0d3FF0000000000000;
	div.rn.f64 	%fd36, %fd17, %fd35;
	fma.rn.f64 	%fd38, %fd36, 0d3FD643419E300150, %fd31;
	add.s32 	%r11, %r11, %r3;
	setp.lt.s32 	%p2, %r11, %r6;
	@%p2 bra 	$L__BB0_2;
	mul.f64 	%fd39, %fd38, 0d3FE0000000000000;
$L__BB0_4:
	cvta.to.global.u64 	%rd2, %rd1;
	mul.f64 	%fd37, %fd5, %fd39;
	mul.wide.s32 	%rd3, %r2, 8;
	add.s64 	%rd4, %rd2, %rd3;
	st.global.f64 	[%rd4], %fd37;
	ret;

}


// ===== COMPILED SASS (sm_100) =====

	.target	sm_100

	.elftype	@"ET_EXEC"


//--------------------- .note.nv.tkinfo           --------------------------
	.section	.note.nv.tkinfo,"",@"SHT_NOTE"
	.sectionflags	@"SHF_NOTE_NV_TKINFO"
	.tkinfo
        /*0018*/ 	.word	0x00000002
        /*0030*/ 	.string	""
        /*0030*/ 	.string	"ptxas"
        /*0030*/ 	.string	"Cuda compilation tools, release 13.0, V13.0.88"
        /*0030*/ 	.string	"Build cuda_13.0.r13.0/compiler.36424714_0"
        /*0030*/ 	.string	"-arch sm_100 -m 64 "



//--------------------- .note.nv.cuinfo           --------------------------
	.section	.note.nv.cuinfo,"",@"SHT_NOTE"
	.sectionflags	@"SHF_NOTE_NV_CUINFO"
        /*0018*/ 	.short	0x0002
        /*001a*/ 	.short	0x0064
        /*001c*/ 	.short	0x0082
	.zero		2


//--------------------- .nv.info                  --------------------------
	.section	.nv.info,"",@"SHT_CUDA_INFO"
	.align	4


	//----- nvinfo : EIATTR_REGCOUNT
	.align		4
        /*0000*/ 	.byte	0x04, 0x2f
        /*0002*/ 	.short	(.L_1 - .L_0)
	.align		4
.L_0:
        /*0004*/ 	.word	index@(_Z9integratePdid)
        /*0008*/ 	.word	0x00000024


	//----- nvinfo : EIATTR_FRAME_SIZE
	.align		4
.L_1:
        /*000c*/ 	.byte	0x04, 0x11
        /*000e*/ 	.short	(.L_3 - .L_2)
	.align		4
.L_2:
        /*0010*/ 	.word	index@($__internal_0_$__cuda_sm20_div_rn_f64_full)
        /*0014*/ 	.word	0x00000000


	//----- nvinfo : EIATTR_FRAME_SIZE
	.align		4
.L_3:
        /*0018*/ 	.byte	0x04, 0x11
        /*001a*/ 	.short	(.L_5 - .L_4)
	.align		4
.L_4:
        /*001c*/ 	.word	index@(_Z9integratePdid)
        /*0020*/ 	.word	0x00000000


	//----- nvinfo : EIATTR_MIN_STACK_SIZE
	.align		4
.L_5:
        /*0024*/ 	.byte	0x04, 0x12
        /*0026*/ 	.short	(.L_7 - .L_6)
	.align		4
.L_6:
        /*0028*/ 	.word	index@(_Z9integratePdid)
        /*002c*/ 	.word	0x00000000
.L_7:


//--------------------- .nv.compat                --------------------------
	.section	.nv.compat,"",@"SHT_CUDA_COMPAT_INFO"
	.align	4
        /*0000*/ 	.byte	0x02, 0x09, 0x00, 0x00, 0x02, 0x02, 0x01, 0x00, 0x02, 0x05, 0x05, 0x00, 0x03, 0x07, 0x01, 0x01
        /*0010*/ 	.byte	0x02, 0x03, 0x00, 0x00, 0x02, 0x06, 0x01, 0x00, 0x04, 0x0b, 0x08, 0x00, 0x01, 0x00, 0x00, 0x00
        /*0020*/ 	.byte	0x00, 0x00, 0x00, 0x00


//--------------------- .nv.info._Z9integratePdid --------------------------
	.section	.nv.info._Z9integratePdid,"",@"SHT_CUDA_INFO"
	.sectionflags	@""
	.align	4


	//----- nvinfo : EIATTR_CUDA_API_VERSION
	.align		4
        /*0000*/ 	.byte	0x04, 0x37
        /*0002*/ 	.short	(.L_9 - .L_8)
.L_8:
        /*0004*/ 	.word	0x00000082


	//----- nvinfo : EIATTR_KPARAM_INFO
	.align		4
.L_9:
        /*0008*/ 	.byte	0x04, 0x17
        /*000a*/ 	.short	(.L_11 - .L_10)
.L_10:
        /*000c*/ 	.word	0x00000000
        /*0010*/ 	.short	0x0002
        /*0012*/ 	.short	0x0010
        /*0014*/ 	.byte	0x00, 0xf0, 0x21, 0x00


	//----- nvinfo : EIATTR_KPARAM_INFO
	.align		4
.L_11:
        /*0018*/ 	.byte	0x04, 0x17
        /*001a*/ 	.short	(.L_13 - .L_12)
.L_12:
        /*001c*/ 	.word	0x00000000
        /*0020*/ 	.short	0x0001
        /*0022*/ 	.short	0x0008
        /*0024*/ 	.byte	0x00, 0xf0, 0x11, 0x00


	//----- nvinfo : EIATTR_KPARAM_INFO
	.align		4
.L_13:
        /*0028*/ 	.byte	0x04, 0x17
        /*002a*/ 	.short	(.L_15 - .L_14)
.L_14:
        /*002c*/ 	.word	0x00000000
        /*0030*/ 	.short	0x0000
        /*0032*/ 	.short	0x0000
        /*0034*/ 	.byte	0x00, 0xf5, 0x21, 0x00


	//----- nvinfo : EIATTR_SPARSE_MMA_MASK
	.align		4
.L_15:
        /*0038*/ 	.byte	0x03, 0x50
        /*003a*/ 	.short	0x0000


	//----- nvinfo : EIATTR_MAXREG_COUNT
	.align		4
        /*003c*/ 	.byte	0x03, 0x1b
        /*003e*/ 	.short	0x00ff


	//----- nvinfo : EIATTR_MERCURY_ISA_VERSION
	.align		4
        /*0040*/ 	.byte	0x03, 0x5f
        /*0042*/ 	.short	0x0101


	//----- nvinfo : EIATTR_VRC_CTA_INIT_COUNT
	.align		4
        /*0044*/ 	.byte	0x02, 0x4a
	.zero		1
	.zero		1


	//----- nvinfo : EIATTR_EXIT_INSTR_OFFSETS
	.align		4
        /*0048*/ 	.byte	0x04, 0x1c
        /*004a*/ 	.short	(.L_17 - .L_16)


	//   ....[0]....
.L_16:
        /*004c*/ 	.word	0x00000940


	//----- nvinfo : EIATTR_CRS_STACK_SIZE
	.align		4
.L_17:
        /*0050*/ 	.byte	0x04, 0x1e
        /*0052*/ 	.short	(.L_19 - .L_18)
.L_18:
        /*0054*/ 	.word	0x00000000


	//----- nvinfo : EIATTR_CBANK_PARAM_SIZE
	.align		4
.L_19:
        /*0058*/ 	.byte	0x03, 0x19
        /*005a*/ 	.short	0x0018


	//----- nvinfo : EIATTR_PARAM_CBANK
	.align		4
        /*005c*/ 	.byte	0x04, 0x0a
        /*005e*/ 	.short	(.L_21 - .L_20)
	.align		4
.L_20:
        /*0060*/ 	.word	index@(.nv.constant0._Z9integratePdid)
        /*0064*/ 	.short	0x0380
        /*0066*/ 	.short	0x0018


	//----- nvinfo : EIATTR_SW_WAR
	.align		4
.L_21:
        /*0068*/ 	.byte	0x04, 0x36
        /*006a*/ 	.short	(.L_23 - .L_22)
.L_22:
        /*006c*/ 	.word	0x00000008
.L_23:


//--------------------- .nv.callgraph             --------------------------
	.section	.nv.callgraph,"",@"SHT_CUDA_CALLGRAPH"
	.align	4
	.sectionentsize	8
	.align		4
        /*0000*/ 	.word	0x00000000
	.align		4
        /*0004*/ 	.word	0xffffffff
	.align		4
        /*0008*/ 	.word	0x00000000
	.align		4
        /*000c*/ 	.word	0xfffffffe
	.align		4
        /*0010*/ 	.word	0x00000000
	.align		4
        /*0014*/ 	.word	0xfffffffd
	.align		4
        /*0018*/ 	.word	0x00000000
	.align		4
        /*001c*/ 	.word	0xfffffffc


//--------------------- .text._Z9integratePdid    --------------------------
	.section	.text._Z9integratePdid,"ax",@progbits
	.align	128
        .global         _Z9integratePdid
        .type           _Z9integratePdid,@function
        .size           _Z9integratePdid,(.L_x_19 - _Z9integratePdid)
        .other          _Z9integratePdid,@"STO_CUDA_ENTRY STV_DEFAULT"
_Z9integratePdid:
.text._Z9integratePdid:
[----:B------:R-:W-:Y:S01]  /*0000*/  LDC R1, c[0x0][0x37c] ;  /* 0x0000df00ff017b82 */ /* 0x000fe20000000800 */
[----:B------:R-:W0:Y:S07]  /*0010*/  S2R R0, SR_TID.X ;  /* 0x0000000000007919 */ /* 0x000e2e0000002100 */
[----:B------:R-:W0:Y:S01]  /*0020*/  S2UR UR6, SR_CTAID.X ;  /* 0x00000000000679c3 */ /* 0x000e220000002500 */
[----:B------:R-:W1:Y:S01]  /*0030*/  LDCU UR7, c[0x0][0x388] ;  /* 0x00007100ff0777ac */ /* 0x000e620008000800 */
[----:B------:R-:W-:Y:S01]  /*0040*/  BSSY.RECONVERGENT B0, `(.L_x_0) ;  /* 0x000008a000007945 */ /* 0x000fe20003800200 */
[----:B------:R-:W-:Y:S01]  /*0050*/  CS2R R28, SRZ ;  /* 0x00000000001c7805 */ /* 0x000fe2000001ff00 */
[----:B------:R-:W2:Y:S04]  /*0060*/  LDCU.64 UR4, c[0x0][0x358] ;  /* 0x00006b00ff0477ac */ /* 0x000ea80008000a00 */
[----:B------:R-:W0:Y:S01]  /*0070*/  LDC R7, c[0x0][0x360] ;  /* 0x0000d800ff077b82 */ /* 0x000e220000000800 */
[----:B------:R-:W3:Y:S01]  /*0080*/  LDCU.64 UR8, c[0x0][0x390] ;  /* 0x00007200ff0877ac */ /* 0x000ee20008000a00 */
[----:B------:R-:W4:Y:S01]  /*0090*/  LDCU UR10, c[0x0][0x388] ;  /* 0x00007100ff0a77ac */ /* 0x000f220008000800 */
[----:B0-----:R-:W-:-:S05]  /*00a0*/  IMAD R31, R7, UR6, R0 ;  /* 0x00000006071f7c24 */ /* 0x001fca000f8e0200 */
[----:B-1----:R-:W-:-:S13]  /*00b0*/  ISETP.GE.AND P0, PT, R31, UR7, PT ;  /* 0x000000071f007c0c */ /* 0x002fda000bf06270 */
[----:B--234-:R-:W-:Y:S05]  /*00c0*/  @P0 BRA `(.L_x_1) ;  /* 0x0000000800040947 */ /* 0x01cfea0003800000 */
[----:B------:R-:W0:Y:S01]  /*00d0*/  LDCU UR6, c[0x0][0x370] ;  /* 0x00006e00ff0677ac */ /* 0x000e220008000800 */
[----:B------:R-:W-:Y:S01]  /*00e0*/  BSSY.RECONVERGENT B1, `(.L_x_2) ;  /* 0x000007e000017945 */ /* 0x000fe20003800200 */
[----:B------:R-:W-:Y:S01]  /*00f0*/  IMAD.MOV.U32 R30, RZ, RZ, R31 ;  /* 0x000000ffff1e7224 */ /* 0x000fe200078e001f */
[----:B------:R-:W-:Y:S01]  /*0100*/  CS2R R28, SRZ ;  /* 0x00000000001c7805 */ /* 0x000fe2000001ff00 */
[----:B0-----:R-:W-:-:S07]  /*0110*/  IMAD R7, R7, UR6, RZ ;  /* 0x0000000607077c24 */ /* 0x001fce000f8e02ff */
.L_x_11:
[----:B------:R-:W-:Y:S01]  /*0120*/  VIADD R0, R30, 0x1 ;  /* 0x000000011e007836 */ /* 0x000fe20000000000 */
[----:B------:R0:W-:Y:S01]  /*0130*/  I2F.F64 R12, R30 ;  /* 0x0000001e000c7312 */ /* 0x0001e20000201c00 */
[----:B------:R-:W-:Y:S01]  /*0140*/  UMOV UR6, 0x15ad106f ;  /* 0x15ad106f00067882 */ /* 0x000fe20000000000 */
[----:B------:R-:W-:Y:S01]  /*0150*/  UMOV UR7, 0x3feb8e6d ;  /* 0x3feb8e6d00077882 */ /* 0x000fe20000000000 */
[----:B------:R-:W-:Y:S01]  /*0160*/  BSSY.RECONVERGENT B2, `(.L_x_3) ;  /* 0x000001d000027945 */ /* 0x000fe20003800200 */
[----:B------:R-:W-:-:S04]  /*0170*/  IMAD.MOV.U32 R6, RZ, RZ, RZ ;  /* 0x000000ffff067224 */ /* 0x000fc800078e00ff */
[----:B------:R-:W1:Y:S01]  /*0180*/  I2F.F64 R10, R0 ;  /* 0x00000000000a7312 */ /* 0x000e620000201c00 */
[----:B0-----:R-:W-:-:S05]  /*0190*/  IMAD.IADD R30, R7, 0x1, R30 ;  /* 0x00000001071e7824 */ /* 0x001fca00078e021e */
[----:B------:R-:W-:Y:S01]  /*01a0*/  ISETP.GE.AND P1, PT, R30, UR10, PT ;  /* 0x0000000a1e007c0c */ /* 0x000fe2000bf26270 */
[----:B-1----:R-:W-:-:S08]  /*01b0*/  DMUL R10, R10, UR8 ;  /* 0x000000080a0a7c28 */ /* 0x002fd00008000000 */
[----:B------:R-:W-:-:S08]  /*01c0*/  DFMA R8, -R12, UR8, R10 ;  /* 0x000000080c087c2b */ /* 0x000fd0000800010a */
[----:B------:R-:W-:-:S08]  /*01d0*/  DFMA R2, R8, -UR6, R10 ;  /* 0x8000000608027c2b */ /* 0x000fd0000800000a */
[----:B------:R-:W-:-:S08]  /*01e0*/  DFMA R2, R12, UR8, R2 ;  /* 0x000000080c027c2b */ /* 0x000fd00008000002 */
[----:B------:R-:W-:-:S08]  /*01f0*/  DMUL R2, R2, 0.5 ;  /* 0x3fe0000002027828 */ /* 0x000fd00000000000 */
[----:B------:R-:W-:Y:S01]  /*0200*/  DFMA R14, R2, R2, 1 ;  /* 0x3ff00000020e742b */ /* 0x000fe20000000002 */
[----:B------:R-:W-:-:S05]  /*0210*/  IMAD.MOV.U32 R2, RZ, RZ, 0x1 ;  /* 0x00000001ff027424 */ /* 0x000fca00078e00ff */
[----:B------:R-:W0:Y:S02]  /*0220*/  MUFU.RCP64H R3, R15 ;  /* 0x0000000f00037308 */ /* 0x000e240000001800 */
[----:B0-----:R-:W-:-:S08]  /*0230*/  DFMA R4, -R14, R2, 1 ;  /* 0x3ff000000e04742b */ /* 0x001fd00000000102 */
[----:B------:R-:W-:-:S08]  /*0240*/  DFMA R4, R4, R4, R4 ;  /* 0x000000040404722b */ /* 0x000fd00000000004 */
[----:B------:R-:W-:-:S08]  /*0250*/  DFMA R4, R2, R4, R2 ;  /* 0x000000040204722b */ /* 0x000fd00000000002 */
[----:B------:R-:W-:-:S08]  /*0260*/  DFMA R2, -R14, R4, 1 ;  /* 0x3ff000000e02742b */ /* 0x000fd00000000104 */
[----:B------:R-:W-:-:S08]  /*0270*/  DFMA R2, R4, R2, R4 ;  /* 0x000000020402722b */ /* 0x000fd00000000004 */
[----:B------:R-:W-:-:S08]  /*0280*/  DMUL R4, R2, 4 ;  /* 0x4010000002047828 */ /* 0x000fd00000000000 */
[----:B------:R-:W-:-:S08]  /*0290*/  DFMA R16, -R14, R4, 4 ;  /* 0x401000000e10742b */ /* 0x000fd00000000104 */
[----:B------:R-:W-:Y:S01]  /*02a0*/  DFMA R2, R2, R16, R4 ;  /* 0x000000100202722b */ /* 0x000fe20000000004 */
[----:B------:R-:W-:-:S09]  /*02b0*/  IMAD.MOV.U32 R5, RZ, RZ, 0x40100000 ;  /* 0x40100000ff057424 */ /* 0x000fd200078e00ff */
[----:B------:R-:W-:-:S05]  /*02c0*/  FFMA R0, RZ, R15, R3 ;  /* 0x0000000fff007223 */ /* 0x000fca0000000003 */
[----:B------:R-:W-:-:S13]  /*02d0*/  FSETP.GT.AND P0, PT, |R0|, 1.469367938527859385e-39, PT ;  /* 0x001000000000780b */ /* 0x000fda0003f04200 */
[----:B------:R-:W-:Y:S05]  /*02e0*/  @P0 BRA `(.L_x_4) ;  /* 0x0000000000100947 */ /* 0x000fea0003800000 */
[----:B------:R-:W-:Y:S01]  /*02f0*/  IMAD.MOV.U32 R16, RZ, RZ, R14 ;  /* 0x000000ffff107224 */ /* 0x000fe200078e000e */
[----:B------:R-:W-:Y:S01]  /*0300*/  MOV R32, 0x330 ;  /* 0x0000033000207802 */ /* 0x000fe20000000f00 */
[----:B------:R-:W-:-:S07]  /*0310*/  IMAD.MOV.U32 R17, RZ, RZ, R15 ;  /* 0x000000ffff117224 */ /* 0x000fce00078e000f */
[----:B------:R-:W-:Y:S05]  /*0320*/  CALL.REL.NOINC `($__internal_0_$__cuda_sm20_div_rn_f64_full) ;  /* 0x0000000400887944 */ /* 0x000fea0003c00000 */
.L_x_4:
[----:B------:R-:W-:Y:S05]  /*0330*/  BSYNC.RECONVERGENT B2 ;  /* 0x0000000000027941 */ /* 0x000fea0003800200 */
.L_x_3:
[----:B------:R-:W-:Y:S01]  /*0340*/  UMOV UR6, 0xab10ba62 ;  /* 0xab10ba6200067882 */ /* 0x000fe20000000000 */
[----:B------:R-:W-:Y:S01]  /*0350*/  UMOV UR7, 0x3fd5c23f ;  /* 0x3fd5c23f00077882 */ /* 0x000fe20000000000 */
[----:B------:R-:W-:Y:S01]  /*0360*/  BSSY.RECONVERGENT B2, `(.L_x_5) ;  /* 0x0000019000027945 */ /* 0x000fe20003800200 */
[----:B------:R-:W-:Y:S01]  /*0370*/  DFMA R14, R8, -UR6, R10 ;  /* 0x80000006080e7c2b */ /* 0x000fe2000800000a */
[----:B------:R-:W-:Y:S01]  /*0380*/  UMOV UR6, 0x9e300150 ;  /* 0x9e30015000067882 */ /* 0x000fe20000000000 */
[----:B------:R-:W-:Y:S02]  /*0390*/  UMOV UR7, 0x3fd64341 ;  /* 0x3fd6434100077882 */ /* 0x000fe40000000000 */
[----:B------:R-:W-:-:S04]  /*03a0*/  DFMA R28, R2, UR6, R28 ;  /* 0x00000006021c7c2b */ /* 0x000fc8000800001c */
        /* <DEDUP_REMOVED lines=12> */
[----:B------:R-:W-:-:S10]  /*0470*/  DFMA R14, R14, R20, R18 ;  /* 0x000000140e0e722b */ /* 0x000fd40000000012 */
[----:B------:R-:W-:-:S05]  /*0480*/  FFMA R0, RZ, R17, R15 ;  /* 0x00000011ff007223 */ /* 0x000fca000000000f */
[----:B------:R-:W-:-:S13]  /*0490*/  FSETP.GT.AND P0, PT, |R0|, 1.469367938527859385e-39, PT ;  /* 0x001000000000780b */ /* 0x000fda0003f04200 */
[----:B------:R-:W-:Y:S05]  /*04a0*/  @P0 BRA `(.L_x_6) ;  /* 0x0000000000100947 */ /* 0x000fea0003800000 */
[----:B------:R-:W-:-:S07]  /*04b0*/  MOV R32, 0x4d0 ;  /* 0x000004d000207802 */ /* 0x000fce0000000f00 */
[----:B------:R-:W-:Y:S05]  /*04c0*/  CALL.REL.NOINC `($__internal_0_$__cuda_sm20_div_rn_f64_full) ;  /* 0x0000000400207944 */ /* 0x000fea0003c00000 */
[----:B------:R-:W-:Y:S02]  /*04d0*/  IMAD.MOV.U32 R14, RZ, RZ, R2 ;  /* 0x000000ffff0e7224 */ /* 0x000fe400078e0002 */
[----:B------:R-:W-:-:S07]  /*04e0*/  IMAD.MOV.U32 R15, RZ, RZ, R3 ;  /* 0x000000ffff0f7224 */ /* 0x000fce00078e0003 */
.L_x_6:
[----:B------:R-:W-:Y:S05]  /*04f0*/  BSYNC.RECONVERGENT B2 ;  /* 0x0000000000027941 */ /* 0x000fea0003800200 */
.L_x_5:
[----:B------:R-:W-:Y:S01]  /*0500*/  UMOV UR6, 0xab10ba62 ;  /* 0xab10ba6200067882 */ /* 0x000fe20000000000 */
[----:B------:R-:W-:Y:S01]  /*0510*/  UMOV UR7, 0x3fd5c23f ;  /* 0x3fd5c23f00077882 */ /* 0x000fe20000000000 */
[----:B------:R-:W-:Y:S01]  /*0520*/  BSSY.RECONVERGENT B2, `(.L_x_7) ;  /* 0x0000017000027945 */ /* 0x000fe20003800200 */
[----:B------:R-:W-:Y:S01]  /*0530*/  DFMA R2, R8, UR6, R10 ;  /* 0x0000000608027c2b */ /* 0x000fe2000800000a */
        /* <DEDUP_REMOVED lines=21> */
.L_x_8:
[----:B------:R-:W-:Y:S05]  /*0690*/  BSYNC.RECONVERGENT B2 ;  /* 0x0000000000027941 */ /* 0x000fea0003800200 */
.L_x_7:
        /* <DEDUP_REMOVED lines=23> */
[----:B------:R-:W-:Y:S01]  /*0810*/  IMAD.MOV.U32 R16, RZ, RZ, R10 ;  /* 0x000000ffff107224 */ /* 0x000fe200078e000a */
[----:B------:R-:W-:Y:S01]  /*0820*/  MOV R32, 0x850 ;  /* 0x0000085000207802 */ /* 0x000fe20000000f00 */
[----:B------:R-:W-:-:S07]  /*0830*/  IMAD.MOV.U32 R17, RZ, RZ, R11 ;  /* 0x000000ffff117224 */ /* 0x000fce00078e000b */
[----:B------:R-:W-:Y:S05]  /*0840*/  CALL.REL.NOINC `($__internal_0_$__cuda_sm20_div_rn_f64_full) ;  /* 0x0000000000407944 */ /* 0x000fea0003c00000 */
[----:B------:R-:W-:Y:S02]  /*0850*/  IMAD.MOV.U32 R8, RZ, RZ, R2 ;  /* 0x000000ffff087224 */ /* 0x000fe400078e0002 */
[----:B------:R-:W-:-:S07]  /*0860*/  IMAD.MOV.U32 R9, RZ, RZ, R3 ;  /* 0x000000ffff097224 */ /* 0x000fce00078e0003 */
.L_x_10:
[----:B------:R-:W-:Y:S05]  /*0870*/  BSYNC.RECONVERGENT B2 ;  /* 0x0000000000027941 */ /* 0x000fea0003800200 */
.L_x_9:
[----:B------:R-:W-:Y:S01]  /*0880*/  UMOV UR6, 0x9e300150 ;  /* 0x9e30015000067882 */ /* 0x000fe20000000000 */
[----:B------:R-:W-:Y:S02]  /*0890*/  UMOV UR7, 0x3fd64341 ;  /* 0x3fd6434100077882 */ /* 0x000fe40000000000 */
[----:B------:R-:W-:Y:S01]  /*08a0*/  DFMA R28, R8, UR6, R28 ;  /* 0x00000006081c7c2b */ /* 0x000fe2000800001c */
[----:B------:R-:W-:Y:S10]  /*08b0*/  @!P1 BRA `(.L_x_11) ;  /* 0xfffffff800189947 */ /* 0x000ff4000383ffff */
[----:B------:R-:W-:Y:S05]  /*08c0*/  BSYNC.RECONVERGENT B1 ;  /* 0x0000000000017941 */ /* 0x000fea0003800200 */
.L_x_2:
[----:B------:R-:W-:-:S11]  /*08d0*/  DMUL R28, R28, 0.5 ;  /* 0x3fe000001c1c7828 */ /* 0x000fd60000000000 */
.L_x_1:
[----:B------:R-:W-:Y:S05]  /*08e0*/  BSYNC.RECONVERGENT B0 ;  /* 0x0000000000007941 */ /* 0x000fea0003800200 */
.L_x_0:
[----:B------:R-:W0:Y:S01]  /*08f0*/  LDC.64 R2, c[0x0][0x380] ;  /* 0x0000e000ff027b82 */ /* 0x000e220000000a00 */
[----:B------:R-:W1:Y:S02]  /*0900*/  LDCU.64 UR6, c[0x0][0x390] ;  /* 0x00007200ff0677ac */ /* 0x000e640008000a00 */
[----:B-1----:R-:W-:Y:S01]  /*0910*/  DMUL R28, R28, UR6 ;  /* 0x000000061c1c7c28 */ /* 0x002fe20008000000 */
[----:B0-----:R-:W-:-:S06]  /*0920*/  IMAD.WIDE R2, R31, 0x8, R2 ;  /* 0x000000081f027825 */ /* 0x001fcc00078e0202 */
[----:B------:R-:W-:Y:S01]  /*0930*/  STG.E.64 desc[UR4][R2.64], R28 ;  /* 0x0000001c02007986 */ /* 0x000fe2000c101b04 */
[----:B------:R-:W-:Y:S05]  /*0940*/  EXIT ;  /* 0x000000000000794d */ /* 0x000fea0003800000 */
        .weak           $__internal_0_$__cuda_sm20_div_rn_f64_full
        .type           $__internal_0_$__cuda_sm20_div_rn_f64_full,@function
        .size           $__internal_0_$__cuda_sm20_div_rn_f64_full,(.L_x_19 - $__internal_0_$__cuda_sm20_div_rn_f64_full)
$__internal_0_$__cuda_sm20_div_rn_f64_full:
[C---:B------:R-:W-:Y:S01]  /*0950*/  FSETP.GEU.AND P0, PT, |R17|.reuse, 1.469367938527859385e-39, PT ;  /* 0x001000001100780b */ /* 0x040fe20003f0e200 */
[----:B------:R-:W-:Y:S01]  /*0960*/  IMAD.MOV.U32 R24, RZ, RZ, 0x1 ;  /* 0x00000001ff187424 */ /* 0x000fe200078e00ff */
[C---:B------:R-:W-:Y:S01]  /*0970*/  LOP3.LUT R14, R17.reuse, 0x800fffff, RZ, 0xc0, !PT ;  /* 0x800fffff110e7812 */ /* 0x040fe200078ec0ff */
[----:B------:R-:W-:Y:S01]  /*0980*/  IMAD.MOV.U32 R19, RZ, RZ, R5 ;  /* 0x000000ffff137224 */ /* 0x000fe200078e0005 */
[----:B------:R-:W-:Y:S01]  /*0990*/  LOP3.LUT R0, R17, 0x7ff00000, RZ, 0xc0, !PT ;  /* 0x7ff0000011007812 */ /* 0x000fe200078ec0ff */
[----:B------:R-:W-:Y:S01]  /*09a0*/  IMAD.MOV.U32 R18, RZ, RZ, R6 ;  /* 0x000000ffff127224 */ /* 0x000fe200078e0006 */
[----:B------:R-:W-:Y:S01]  /*09b0*/  LOP3.LUT R15, R14, 0x3ff00000, RZ, 0xfc, !PT ;  /* 0x3ff000000e0f7812 */ /* 0x000fe200078efcff */
[----:B------:R-:W-:Y:S01]  /*09c0*/  IMAD.MOV.U32 R14, RZ, RZ, R16 ;  /* 0x000000ffff0e7224 */ /* 0x000fe200078e0010 */
[----:B------:R-:W-:Y:S01]  /*09d0*/  LOP3.LUT R4, R19, 0x7ff00000, RZ, 0xc0, !PT ;  /* 0x7ff0000013047812 */ /* 0x000fe200078ec0ff */
[----:B------:R-:W-:-:S03]  /*09e0*/  IMAD.MOV.U32 R20, RZ, RZ, R18 ;  /* 0x000000ffff147224 */ /* 0x000fc600078e0012 */
[----:B------:R-:W-:Y:S01]  /*09f0*/  ISETP.GE.U32.AND P2, PT, R4, R0, PT ;  /* 0x000000000400720c */ /* 0x000fe20003f46070 */
[----:B------:R-:W-:-:S06]  /*0a00*/  @!P0 DMUL R14, R16, 8.98846567431157953865e+307 ;  /* 0x7fe00000100e8828 */ /* 0x000fcc0000000000 */
[----:B------:R-:W0:Y:S02]  /*0a10*/  MUFU.RCP64H R25, R15 ;  /* 0x0000000f00197308 */ /* 0x000e240000001800 */
[----:B0-----:R-:W-:-:S08]  /*0a20*/  DFMA R2, R24, -R14, 1 ;  /* 0x3ff000001802742b */ /* 0x001fd0000000080e */
[----:B------:R-:W-:-:S08]  /*0a30*/  DFMA R2, R2, R2, R2 ;  /* 0x000000020202722b */ /* 0x000fd00000000002 */
[----:B------:R-:W-:Y:S01]  /*0a40*/  DFMA R24, R24, R2, R24 ;  /* 0x000000021818722b */ /* 0x000fe20000000018 */
[----:B------:R-:W-:Y:S02]  /*0a50*/  IMAD.MOV.U32 R2, RZ, RZ, 0x1ca00000 ;  /* 0x1ca00000ff027424 */ /* 0x000fe400078e00ff */
[----:B------:R-:W-:-:S03]  /*0a60*/  IMAD.MOV.U32 R3, RZ, RZ, R4 ;  /* 0x000000ffff037224 */ /* 0x000fc600078e0004 */
[----:B------:R-:W-:Y:S02]  /*0a70*/  SEL R21, R2, 0x63400000, !P2 ;  /* 0x6340000002157807 */ /* 0x000fe40005000000 */
[----:B------:R-:W-:Y:S01]  /*0a80*/  DFMA R22, R24, -R14, 1 ;  /* 0x3ff000001816742b */ /* 0x000fe2000000080e */
[----:B------:R-:W-:Y:S02]  /*0a90*/  FSETP.GEU.AND P2, PT, |R19|, 1.469367938527859385e-39, PT ;  /* 0x001000001300780b */ /* 0x000fe40003f4e200 */
[----:B------:R-:W-:-:S05]  /*0aa0*/  LOP3.LUT R21, R21, 0x800fffff, R19, 0xf8, !PT ;  /* 0x800fffff15157812 */ /* 0x000fca00078ef813 */
[----:B------:R-:W-:-:S06]  /*0ab0*/  DFMA R22, R24, R22, R24 ;  /* 0x000000161816722b */ /* 0x000fcc0000000018 */
[----:B------:R-:W-:Y:S05]  /*0ac0*/  @P2 BRA `(.L_x_12) ;  /* 0x0000000000202947 */ /* 0x000fea0003800000 */
[----:B------:R-:W-:Y:S01]  /*0ad0*/  LOP3.LUT R3, R17, 0x7ff00000, RZ, 0xc0, !PT ;  /* 0x7ff0000011037812 */ /* 0x000fe200078ec0ff */
[----:B------:R-:W-:-:S03]  /*0ae0*/  IMAD.MOV.U32 R24, RZ, RZ, RZ ;  /* 0x000000ffff187224 */ /* 0x000fc600078e00ff */
[----:B------:R-:W-:-:S04]  /*0af0*/  ISETP.GE.U32.AND P2, PT, R4, R3, PT ;  /* 0x000000030400720c */ /* 0x000fc80003f46070 */
[----:B------:R-:W-:-:S04]  /*0b00*/  SEL R3, R2, 0x63400000, !P2 ;  /* 0x6340000002037807 */ /* 0x000fc80005000000 */
[----:B------:R-:W-:-:S04]  /*0b10*/  LOP3.LUT R3, R3, 0x80000000, R19, 0xf8, !PT ;  /* 0x8000000003037812 */ /* 0x000fc800078ef813 */
[----:B------:R-:W-:-:S06]  /*0b20*/  LOP3.LUT R25, R3, 0x100000, RZ, 0xfc, !PT ;  /* 0x0010000003197812 */ /* 0x000fcc00078efcff */
[----:B------:R-:W-:-:S10]  /*0b30*/  DFMA R20, R20, 2, -R24 ;  /* 0x400000001414782b */ /* 0x000fd40000000818 */
[----:B------:R-:W-:-:S07]  /*0b40*/  LOP3.LUT R3, R21, 0x7ff00000, RZ, 0xc0, !PT ;  /* 0x7ff0000015037812 */ /* 0x000fce00078ec0ff */
.L_x_12:
[----:B------:R-:W-:Y:S01]  /*0b50*/  VIADD R33, R3, 0xffffffff ;  /* 0xffffffff03217836 */ /* 0x000fe20000000000 */
[----:B------:R-:W-:Y:S01]  /*0b60*/  @!P0 LOP3.LUT R0, R15, 0x7ff00000, RZ, 0xc0, !PT ;  /* 0x7ff000000f008812 */ /* 0x000fe200078ec0ff */
[----:B------:R-:W-:Y:S01]  /*0b70*/  DMUL R24, R22, R20 ;  /* 0x0000001416187228 */ /* 0x000fe20000000000 */
[----:B------:R-:W-:Y:S02]  /*0b80*/  BSSY.RECONVERGENT B3, `(.L_x_13) ;  /* 0x0000037000037945 */ /* 0x000fe40003800200 */
[----:B------:R-:W-:Y:S01]  /*0b90*/  ISETP.GT.U32.AND P0, PT, R33, 0x7feffffe, PT ;  /* 0x7feffffe2100780c */ /* 0x000fe20003f04070 */
[----:B------:R-:W-:-:S04]  /*0ba0*/  VIADD R33, R0, 0xffffffff ;  /* 0xffffffff00217836 */ /* 0x000fc80000000000 */
[----:B------:R-:W-:Y:S01]  /*0bb0*/  DFMA R26, R24, -R14, R20 ;  /* 0x8000000e181a722b */ /* 0x000fe20000000014 */
[----:B------:R-:W-:-:S07]  /*0bc0*/  ISETP.GT.U32.OR P0, PT, R33, 0x7feffffe, P0 ;  /* 0x7feffffe2100780c */ /* 0x000fce0000704470 */
[----:B------:R-:W-:-:S06]  /*0bd0*/  DFMA R26, R22, R26, R24 ;  /* 0x0000001a161a722b */ /* 0x000fcc0000000018 */
[----:B------:R-:W-:Y:S05]  /*0be0*/  @P0 BRA `(.L_x_14) ;  /* 0x00000000006c0947 */ /* 0x000fea0003800000 */
[----:B------:R-:W-:-:S04]  /*0bf0*/  LOP3.LUT R3, R17, 0x7ff00000, RZ, 0xc0, !PT ;  /* 0x7ff0000011037812 */ /* 0x000fc800078ec0ff */
[CC--:B------:R-:W-:Y:S02]  /*0c00*/  VIADDMNMX R0, R4.reuse, -R3.reuse, 0xb9600000, !PT ;  /* 0xb960000004007446 */ /* 0x0c0fe40007800903 */
[----:B------:R-:W-:Y:S02]  /*0c10*/  ISETP.GE.U32.AND P0, PT, R4, R3, PT ;  /* 0x000000030400720c */ /* 0x000fe40003f06070 */
[----:B------:R-:W-:Y:S02]  /*0c20*/  VIMNMX R0, PT, PT, R0, 0x46a00000, PT ;  /* 0x46a0000000007848 */ /* 0x000fe40003fe0100 */
[----:B------:R-:W-:Y:S01]  /*0c30*/  SEL R3, R2, 0x63400000, !P0 ;  /* 0x6340000002037807 */ /* 0x000fe20004000000 */
[----:B------:R-:W-:-:S04]  /*0c40*/  IMAD.MOV.U32 R2, RZ, RZ, RZ ;  /* 0x000000ffff027224 */ /* 0x000fc800078e00ff */
[----:B------:R-:W-:-:S04]  /*0c50*/  IMAD.IADD R0, R0, 0x1, -R3 ;  /* 0x0000000100007824 */ /* 0x000fc800078e0a03 */
[----:B------:R-:W-:-:S06]  /*0c60*/  VIADD R3, R0, 0x7fe00000 ;  /* 0x7fe0000000037836 */ /* 0x000fcc0000000000 */
[----:B------:R-:W-:-:S10]  /*0c70*/  DMUL R22, R26, R2 ;  /* 0x000000021a167228 */ /* 0x000fd40000000000 */
[----:B------:R-:W-:-:S13]  /*0c80*/  FSETP.GTU.AND P0, PT, |R23|, 1.469367938527859385e-39, PT ;  /* 0x001000001700780b */ /* 0x000fda0003f0c200 */
[----:B------:R-:W-:Y:S05]  /*0c90*/  @P0 BRA `(.L_x_15) ;  /* 0x0000000000940947 */ /* 0x000fea0003800000 */
[----:B------:R-:W-:Y:S01]  /*0ca0*/  DFMA R14, R26, -R14, R20 ;  /* 0x8000000e1a0e722b */ /* 0x000fe20000000014 */
[----:B------:R-:W-:-:S09]  /*0cb0*/  IMAD.MOV.U32 R2, RZ, RZ, RZ ;  /* 0x000000ffff027224 */ /* 0x000fd200078e00ff */
[C---:B------:R-:W-:Y:S02]  /*0cc0*/  FSETP.NEU.AND P0, PT, R15.reuse, RZ, PT ;  /* 0x000000ff0f00720b */ /* 0x040fe40003f0d000 */
[----:B------:R-:W-:-:S04]  /*0cd0*/  LOP3.LUT R17, R15, 0x80000000, R17, 0x48, !PT ;  /* 0x800000000f117812 */ /* 0x000fc800078e4811 */
[----:B------:R-:W-:-:S07]  /*0ce0*/  LOP3.LUT R3, R17, R3, RZ, 0xfc, !PT ;  /* 0x0000000311037212 */ /* 0x000fce00078efcff */
[----:B------:R-:W-:Y:S05]  /*0cf0*/  @!P0 BRA `(.L_x_15) ;  /* 0x00000000007c8947 */ /* 0x000fea0003800000 */
[----:B------:R-:W-:Y:S01]  /*0d00*/  IMAD.MOV R15, RZ, RZ, -R0 ;  /* 0x000000ffff0f7224 */ /* 0x000fe200078e0a00 */
[----:B------:R-:W-:Y:S01]  /*0d10*/  DMUL.RP R2, R26, R2 ;  /* 0x000000021a027228 */ /* 0x000fe20000008000 */
[----:B------:R-:W-:-:S06]  /*0d20*/  IMAD.MOV.U32 R14, RZ, RZ, RZ ;  /* 0x000000ffff0e7224 */ /* 0x000fcc00078e00ff */
[----:B------:R-:W-:-:S03]  /*0d30*/  DFMA R14, R22, -R14, R26 ;  /* 0x8000000e160e722b */ /* 0x000fc6000000001a */
[----:B------:R-:W-:-:S03]  /*0d40*/  LOP3.LUT R17, R3, R17, RZ, 0x3c, !PT ;  /* 0x0000001103117212 */ /* 0x000fc600078e3cff */
[----:B------:R-:W-:-:S04]  /*0d50*/  IADD3 R14, PT, PT, -R0, -0x43300000, RZ ;  /* 0xbcd00000000e7810 */ /* 0x000fc80007ffe1ff */
[----:B------:R-:W-:-:S04]  /*0d60*/  FSETP.NEU.AND P0, PT, |R15|, R14, PT ;  /* 0x0000000e0f00720b */ /* 0x000fc80003f0d200 */
[----:B------:R-:W-:Y:S02]  /*0d70*/  FSEL R22, R2, R22, !P0 ;  /* 0x0000001602167208 */ /* 0x000fe40004000000 */
[----:B------:R-:W-:Y:S01]  /*0d80*/  FSEL R23, R17, R23, !P0 ;  /* 0x0000001711177208 */ /* 0x000fe20004000000 */
[----:B------:R-:W-:Y:S06]  /*0d90*/  BRA `(.L_x_15) ;  /* 0x0000000000547947 */ /* 0x000fec0003800000 */
.L_x_14:
[----:B------:R-:W-:-:S14]  /*0da0*/  DSETP.NAN.AND P0, PT, R18, R18, PT ;  /* 0x000000121200722a */ /* 0x000fdc0003f08000 */
[----:B------:R-:W-:Y:S05]  /*0db0*/  @P0 BRA `(.L_x_16) ;  /* 0x0000000000440947 */ /* 0x000fea0003800000 */
[----:B------:R-:W-:-:S14]  /*0dc0*/  DSETP.NAN.AND P0, PT, R16, R16, PT ;  /* 0x000000101000722a */ /* 0x000fdc0003f08000 */
[----:B------:R-:W-:Y:S05]  /*0dd0*/  @P0 BRA `(.L_x_17) ;  /* 0x0000000000300947 */ /* 0x000fea0003800000 */
[----:B------:R-:W-:Y:S01]  /*0de0*/  ISETP.NE.AND P0, PT, R3, R0, PT ;  /* 0x000000000300720c */ /* 0x000fe20003f05270 */
[----:B------:R-:W-:Y:S02]  /*0df0*/  IMAD.MOV.U32 R22, RZ, RZ, 0x0 ;  /* 0x00000000ff167424 */ /* 0x000fe400078e00ff */
[----:B------:R-:W-:-:S10]  /*0e00*/  IMAD.MOV.U32 R23, RZ, RZ, -0x80000 ;  /* 0xfff80000ff177424 */ /* 0x000fd400078e00ff */
[----:B------:R-:W-:Y:S05]  /*0e10*/  @!P0 BRA `(.L_x_15) ;  /* 0x0000000000348947 */ /* 0x000fea0003800000 */
[----:B------:R-:W-:Y:S02]  /*0e20*/  ISETP.NE.AND P0, PT, R3, 0x7ff00000, PT ;  /* 0x7ff000000300780c */ /* 0x000fe40003f05270 */
[----:B------:R-:W-:Y:S02]  /*0e30*/  LOP3.LUT R23, R19, 0x80000000, R17, 0x48, !PT ;  /* 0x8000000013177812 */ /* 0x000fe400078e4811 */
[----:B------:R-:W-:-:S13]  /*0e40*/  ISETP.EQ.OR P0, PT, R0, RZ, !P0 ;  /* 0x000000ff0000720c */ /* 0x000fda0004702670 */
[----:B------:R-:W-:Y:S01]  /*0e50*/  @P0 LOP3.LUT R0, R23, 0x7ff00000, RZ, 0xfc, !PT ;  /* 0x7ff0000017000812 */ /* 0x000fe200078efcff */
[----:B------:R-:W-:Y:S02]  /*0e60*/  @!P0 IMAD.MOV.U32 R22, RZ, RZ, RZ ;  /* 0x000000ffff168224 */ /* 0x000fe400078e00ff */
[----:B------:R-:W-:Y:S02]  /*0e70*/  @P0 IMAD.MOV.U32 R22, RZ, RZ, RZ ;  /* 0x000000ffff160224 */ /* 0x000fe400078e00ff */
[----:B------:R-:W-:Y:S01]  /*0e80*/  @P0 IMAD.MOV.U32 R23, RZ, RZ, R0 ;  /* 0x000000ffff170224 */ /* 0x000fe200078e0000 */
[----:B------:R-:W-:Y:S06]  /*0e90*/  BRA `(.L_x_15) ;  /* 0x0000000000147947 */ /* 0x000fec0003800000 */
.L_x_17:
[----:B------:R-:W-:Y:S01]  /*0ea0*/  LOP3.LUT R23, R17, 0x80000, RZ, 0xfc, !PT ;  /* 0x0008000011177812 */ /* 0x000fe200078efcff */
[----:B------:R-:W-:Y:S01]  /*0eb0*/  IMAD.MOV.U32 R22, RZ, RZ, R16 ;  /* 0x000000ffff167224 */ /* 0x000fe200078e0010 */
[----:B------:R-:W-:Y:S06]  /*0ec0*/  BRA `(.L_x_15) ;  /* 0x0000000000087947 */ /* 0x000fec0003800000 */
.L_x_16:
[----:B------:R-:W-:Y:S01]  /*0ed0*/  LOP3.LUT R23, R19, 0x80000, RZ, 0xfc, !PT ;  /* 0x0008000013177812 */ /* 0x000fe200078efcff */
[----:B------:R-:W-:-:S07]  /*0ee0*/  IMAD.MOV.U32 R22, RZ, RZ, R18 ;  /* 0x000000ffff167224 */ /* 0x000fce00078e0012 */
.L_x_15:
[----:B------:R-:W-:Y:S05]  /*0ef0*/  BSYNC.RECONVERGENT B3 ;  /* 0x0000000000037941 */ /* 0x000fea0003800200 */
.L_x_13:
[----:B------:R-:W-:Y:S02]  /*0f00*/  IMAD.MOV.U32 R33, RZ, RZ, 0x0 ;  /* 0x00000000ff217424 */ /* 0x000fe400078e00ff */
[----:B------:R-:W-:Y:S02]  /*0f10*/  IMAD.MOV.U32 R2, RZ, RZ, R22 ;  /* 0x000000ffff027224 */ /* 0x000fe400078e0016 */
[----:B------:R-:W-:Y:S01]  /*0f20*/  IMAD.MOV.U32 R3, RZ, RZ, R23 ;  /* 0x000000ffff037224 */ /* 0x000fe200078e0017 */
[----:B------:R-:W-:Y:S06]  /*0f30*/  RET.REL.NODEC R32 `(_Z9integratePdid) ;  /* 0xfffffff020307950 */ /* 0x000fec0003c3ffff */
.L_x_18:
[----:B------:R-:W-:-:S00]  /*0f40*/  BRA `(.L_x_18) ;  /* 0xfffffffc00fc7947 */ /* 0x000fc0000383ffff */
[----:B------:R-:W-:-:S00]  /*0f50*/  NOP ;  /* 0x0000000000007918 */ /* 0x000fc00000000000 */
        /* <DEDUP_REMOVED lines=10> */
.L_x_19:


//--------------------- .nv.shared.reserved.0     --------------------------
	.section	.nv.shared.reserved.0,"aw",@nobits
	.weak		__nv_reservedSMEM_offset_0_alias
	.size		__nv_reservedSMEM_offset_0_alias, 0, 64
	.other		__nv_reservedSMEM_offset_0_alias,@"STO_CUDA_RESERVED_SHARED STV_DEFAULT"
__nv_reservedSMEM_offset_0_alias:
	.zero		0
	.zero		64


//--------------------- .nv.constant0._Z9integratePdid --------------------------
	.section	.nv.constant0._Z9integratePdid,"a",@progbits
	.sectionflags	@""
	.align	4
.nv.constant0._Z9integratePdid:
	.zero		920


//--------------------- SYMBOLS --------------------------

	.type		.nv.reservedSmem.offset0,@object
	.size		.nv.reservedSmem.offset0,0x4
